//
// Generated by NVIDIA NVVM Compiler
//
// Compiler Build ID: CL-36424714
// Cuda compilation tools, release 13.0, V13.0.88
// Based on NVVM 20.0.0
//

.version 9.0
.target sm_100
.address_size 64

	// .globl	_Z22parallel_sum_reductionPiS_i
// _ZZ22parallel_sum_reductionPiS_iE11shared_data has been demoted

.visible .entry _Z22parallel_sum_reductionPiS_i(
	.param .u64 .ptr .align 1 _Z22parallel_sum_reductionPiS_i_param_0,
	.param .u64 .ptr .align 1 _Z22parallel_sum_reductionPiS_i_param_1,
	.param .u32 _Z22parallel_sum_reductionPiS_i_param_2
)
{
	.reg .pred 	%p<6>;
	.reg .b32 	%r<21>;
	.reg .b64 	%rd<7>;
	// demoted variable
	.shared .align 4 .b8 _ZZ22parallel_sum_reductionPiS_iE11shared_data[4096];
	ld.param.u64 	%rd1, [_Z22parallel_sum_reductionPiS_i_param_0];
	ld.param.u64 	%rd2, [_Z22parallel_sum_reductionPiS_i_param_1];
	ld.param.u32 	%r5, [_Z22parallel_sum_reductionPiS_i_param_2];
	mov.u32 	%r6, %ntid.x;
	mov.u32 	%r7, %ctaid.x;
	mov.u32 	%r8, %tid.x;
	mad.lo.s32 	%r1, %r6, %r7, %r8;
	setp.ge.s32 	%p1, %r1, %r5;
	shl.b32 	%r9, %r8, 2;
	mov.u32 	%r10, _ZZ22parallel_sum_reductionPiS_iE11shared_data;
	add.s32 	%r2, %r10, %r9;
	@%p1 bra 	$L__BB0_2;
	cvta.to.global.u64 	%rd3, %rd1;
	mul.wide.s32 	%rd4, %r1, 4;
	add.s64 	%rd5, %rd3, %rd4;
	ld.global.u32 	%r12, [%rd5];
	st.shared.u32 	[%r2], %r12;
	bra.uni 	$L__BB0_3;
$L__BB0_2:
	mov.b32 	%r11, 0;
	st.shared.u32 	[%r2], %r11;
$L__BB0_3:
	setp.lt.s32 	%p2, %r5, 2;
	@%p2 bra 	$L__BB0_8;
	mov.b32 	%r20, 1;
$L__BB0_5:
	setp.ge.s32 	%p3, %r1, %r5;
	@%p3 bra 	$L__BB0_7;
	shl.b32 	%r14, %r20, 2;
	add.s32 	%r15, %r2, %r14;
	ld.shared.u32 	%r16, [%r15];
	ld.shared.u32 	%r17, [%r2];
	add.s32 	%r18, %r17, %r16;
	st.shared.u32 	[%r2], %r18;
$L__BB0_7:
	bar.sync 	0;
	shl.b32 	%r20, %r20, 1;
	setp.lt.s32 	%p4, %r20, %r5;
	@%p4 bra 	$L__BB0_5;
$L__BB0_8:
	setp.ne.s32 	%p5, %r1, 0;
	@%p5 bra 	$L__BB0_10;
	ld.shared.u32 	%r19, [_ZZ22parallel_sum_reductionPiS_iE11shared_data];
	cvta.to.global.u64 	%rd6, %rd2;
	st.global.u32 	[%rd6], %r19;
$L__BB0_10:
	ret;

}


// ===== COMPILED SASS (sm_100) =====

	.target	sm_100

	.elftype	@"ET_EXEC"


//--------------------- .note.nv.tkinfo           --------------------------
	.section	.note.nv.tkinfo,"",@"SHT_NOTE"
	.sectionflags	@"SHF_NOTE_NV_TKINFO"
	.tkinfo
        /*0018*/ 	.word	0x00000002
        /*0030*/ 	.string	""
        /*0030*/ 	.string	"ptxas"
        /*0030*/ 	.string	"Cuda compilation tools, release 13.0, V13.0.88"
        /*0030*/ 	.string	"Build cuda_13.0.r13.0/compiler.36424714_0"
        /*0030*/ 	.string	"-arch sm_100 -m 64 "



//--------------------- .note.nv.cuinfo           --------------------------
	.section	.note.nv.cuinfo,"",@"SHT_NOTE"
	.sectionflags	@"SHF_NOTE_NV_CUINFO"
        /*0018*/ 	.short	0x0002
        /*001a*/ 	.short	0x0064
        /*001c*/ 	.short	0x0082
	.zero		2


//--------------------- .nv.info                  --------------------------
	.section	.nv.info,"",@"SHT_CUDA_INFO"
	.align	4


	//----- nvinfo : EIATTR_REGCOUNT
	.align		4
        /*0000*/ 	.byte	0x04, 0x2f
        /*0002*/ 	.short	(.L_1 - .L_0)
	.align		4
.L_0:
        /*0004*/ 	.word	index@(_Z22parallel_sum_reductionPiS_i)
        /*0008*/ 	.word	0x00000008


	//----- nvinfo : EIATTR_FRAME_SIZE
	.align		4
.L_1:
        /*000c*/ 	.byte	0x04, 0x11
        /*000e*/ 	.short	(.L_3 - .L_2)
	.align		4
.L_2:
        /*0010*/ 	.word	index@(_Z22parallel_sum_reductionPiS_i)
        /*0014*/ 	.word	0x00000000


	//----- nvinfo : EIATTR_MIN_STACK_SIZE
	.align		4
.L_3:
        /*0018*/ 	.byte	0x04, 0x12
        /*001a*/ 	.short	(.L_5 - .L_4)
	.align		4
.L_4:
        /*001c*/ 	.word	index@(_Z22parallel_sum_reductionPiS_i)
        /*0020*/ 	.word	0x00000000
.L_5:


//--------------------- .nv.compat                --------------------------
	.section	.nv.compat,"",@"SHT_CUDA_COMPAT_INFO"
	.align	4
        /*0000*/ 	.byte	0x02, 0x09, 0x00, 0x00, 0x02, 0x02, 0x01, 0x00, 0x02, 0x05, 0x05, 0x00, 0x03, 0x07, 0x01, 0x01
        /*0010*/ 	.byte	0x02, 0x03, 0x00, 0x00, 0x02, 0x06, 0x01, 0x00, 0x04, 0x0b, 0x08, 0x00, 0x09, 0x00, 0x00, 0x00
        /*0020*/ 	.byte	0x00, 0x00, 0x00, 0x00


//--------------------- .nv.info._Z22parallel_sum_reductionPiS_i --------------------------
	.section	.nv.info._Z22parallel_sum_reductionPiS_i,"",@"SHT_CUDA_INFO"
	.sectionflags	@""
	.align	4


	//----- nvinfo : EIATTR_CUDA_API_VERSION
	.align		4
        /*0000*/ 	.byte	0x04, 0x37
        /*0002*/ 	.short	(.L_7 - .L_6)
.L_6:
        /*0004*/ 	.word	0x00000082


	//----- nvinfo : EIATTR_KPARAM_INFO
	.align		4
.L_7:
        /*0008*/ 	.byte	0x04, 0x17
        /*000a*/ 	.short	(.L_9 - .L_8)
.L_8:
        /*000c*/ 	.word	0x00000000
        /*0010*/ 	.short	0x0002
        /*0012*/ 	.short	0x0010
        /*0014*/ 	.byte	0x00, 0xf0, 0x11, 0x00


	//----- nvinfo : EIATTR_KPARAM_INFO
	.align		4
.L_9:
        /*0018*/ 	.byte	0x04, 0x17
        /*001a*/ 	.short	(.L_11 - .L_10)
.L_10:
        /*001c*/ 	.word	0x00000000
        /*0020*/ 	.short	0x0001
        /*0022*/ 	.short	0x0008
        /*0024*/ 	.byte	0x00, 0xf5, 0x21, 0x00


	//----- nvinfo : EIATTR_KPARAM_INFO
	.align		4
.L_11:
        /*0028*/ 	.byte	0x04, 0x17
        /*002a*/ 	.short	(.L_13 - .L_12)
.L_12:
        /*002c*/ 	.word	0x00000000
        /*0030*/ 	.short	0x0000
        /*0032*/ 	.short	0x0000
        /*0034*/ 	.byte	0x00, 0xf5, 0x21, 0x00


	//----- nvinfo : EIATTR_SPARSE_MMA_MASK
	.align		4
.L_13:
        /*0038*/ 	.byte	0x03, 0x50
        /*003a*/ 	.short	0x0000


	//----- nvinfo : EIATTR_MAXREG_COUNT
	.align		4
        /*003c*/ 	.byte	0x03, 0x1b
        /*003e*/ 	.short	0x00ff


	//----- nvinfo : EIATTR_NUM_BARRIERS
	.align		4
        /*0040*/ 	.byte	0x02, 0x4c
        /*0042*/ 	.byte	0x01
	.zero		1


	//----- nvinfo : EIATTR_MERCURY_ISA_VERSION
	.align		4
        /*0044*/ 	.byte	0x03, 0x5f
        /*0046*/ 	.short	0x0101


	//----- nvinfo : EIATTR_VRC_CTA_INIT_COUNT
	.align		4
        /*0048*/ 	.byte	0x02, 0x4a
	.zero		1
	.zero		1


	//----- nvinfo : EIATTR_EXIT_INSTR_OFFSETS
	.align		4
        /*004c*/ 	.byte	0x04, 0x1c
        /*004e*/ 	.short	(.L_15 - .L_14)


	//   ....[0]....
.L_14:
        /*0050*/ 	.word	0x00000200


	//   ....[1]....
        /*0054*/ 	.word	0x00000270


	//----- nvinfo : EIATTR_CBANK_PARAM_SIZE
	.align		4
.L_15:
        /*0058*/ 	.byte	0x03, 0x19
        /*005a*/ 	.short	0x0014


	//----- nvinfo : EIATTR_PARAM_CBANK
	.align		4
        /*005c*/ 	.byte	0x04, 0x0a
        /*005e*/ 	.short	(.L_17 - .L_16)
	.align		4
.L_16:
        /*0060*/ 	.word	index@(.nv.constant0._Z22parallel_sum_reductionPiS_i)
        /*0064*/ 	.short	0x0380
        /*0066*/ 	.short	0x0014


	//----- nvinfo : EIATTR_SW_WAR
	.align		4
.L_17:
        /*0068*/ 	.byte	0x04, 0x36
        /*006a*/ 	.short	(.L_19 - .L_18)
.L_18:
        /*006c*/ 	.word	0x00000008
.L_19:


//--------------------- .nv.callgraph             --------------------------
	.section	.nv.callgraph,"",@"SHT_CUDA_CALLGRAPH"
	.align	4
	.sectionentsize	8
	.align		4
        /*0000*/ 	.word	0x00000000
	.align		4
        /*0004*/ 	.word	0xffffffff
	.align		4
        /*0008*/ 	.word	0x00000000
	.align		4
        /*000c*/ 	.word	0xfffffffe
	.align		4
        /*0010*/ 	.word	0x00000000
	.align		4
        /*0014*/ 	.word	0xfffffffd
	.align		4
        /*0018*/ 	.word	0x00000000
	.align		4
        /*001c*/ 	.word	0xfffffffc


//--------------------- .text._Z22parallel_sum_reductionPiS_i --------------------------
	.section	.text._Z22parallel_sum_reductionPiS_i,"ax",@progbits
	.align	128
        .global         _Z22parallel_sum_reductionPiS_i
        .type           _Z22parallel_sum_reductionPiS_i,@function
        .size           _Z22parallel_sum_reductionPiS_i,(.L_x_3 - _Z22parallel_sum_reductionPiS_i)
        .other          _Z22parallel_sum_reductionPiS_i,@"STO_CUDA_ENTRY STV_DEFAULT"
_Z22parallel_sum_reductionPiS_i:
.text._Z22parallel_sum_reductionPiS_i:
[----:B------:R-:W-:Y:S01]  /*0000*/  LDC R1, c[0x0][0x37c] ;  /* 0x0000df00ff017b82 */ /* 0x000fe20000000800 */
[----:B------:R-:W0:Y:S01]  /*0010*/  S2R R5, SR_CTAID.X ;  /* 0x0000000000057919 */ /* 0x000e220000002500 */
[----:B------:R-:W0:Y:S01]  /*0020*/  LDCU UR4, c[0x0][0x360] ;  /* 0x00006c00ff0477ac */ /* 0x000e220008000800 */
[----:B------:R-:W0:Y:S01]  /*0030*/  S2R R0, SR_TID.X ;  /* 0x0000000000007919 */ /* 0x000e220000002100 */
[----:B------:R-:W1:Y:S01]  /*0040*/  LDCU UR8, c[0x0][0x390] ;  /* 0x00007200ff0877ac */ /* 0x000e620008000800 */
[----:B------:R-:W2:Y:S01]  /*0050*/  LDCU.64 UR6, c[0x0][0x358] ;  /* 0x00006b00ff0677ac */ /* 0x000ea20008000a00 */
[----:B0-----:R-:W-:-:S05]  /*0060*/  IMAD R5, R5, UR4, R0 ;  /* 0x0000000405057c24 */ /* 0x001fca000f8e0200 */
[----:B-1----:R-:W-:-:S13]  /*0070*/  ISETP.GE.AND P0, PT, R5, UR8, PT ;  /* 0x0000000805007c0c */ /* 0x002fda000bf06270 */
[----:B------:R-:W0:Y:S02]  /*0080*/  @!P0 LDC.64 R2, c[0x0][0x380] ;  /* 0x0000e000ff028b82 */ /* 0x000e240000000a00 */
[----:B0-----:R-:W-:-:S06]  /*0090*/  @!P0 IMAD.WIDE R2, R5, 0x4, R2 ;  /* 0x0000000405028825 */ /* 0x001fcc00078e0202 */
[----:B--2---:R-:W2:Y:S01]  /*00a0*/  @!P0 LDG.E R3, desc[UR6][R2.64] ;  /* 0x0000000602038981 */ /* 0x004ea2000c1e1900 */
[----:B------:R-:W0:Y:S01]  /*00b0*/  S2UR UR5, SR_CgaCtaId ;  /* 0x00000000000579c3 */ /* 0x000e220000008800 */
[----:B------:R-:W-:Y:S01]  /*00c0*/  UMOV UR4, 0x400 ;  /* 0x0000040000047882 */ /* 0x000fe20000000000 */
[----:B------:R-:W-:Y:S01]  /*00d0*/  UISETP.GE.AND UP0, UPT, UR8, 0x2, UPT ;  /* 0x000000020800788c */ /* 0x000fe2000bf06270 */
[----:B------:R-:W-:Y:S01]  /*00e0*/  ISETP.NE.AND P2, PT, R5, RZ, PT ;  /* 0x000000ff0500720c */ /* 0x000fe20003f45270 */
[----:B0-----:R-:W-:-:S06]  /*00f0*/  ULEA UR4, UR5, UR4, 0x18 ;  /* 0x0000000405047291 */ /* 0x001fcc000f8ec0ff */
[----:B------:R-:W-:-:S05]  /*0100*/  LEA R0, R0, UR4, 0x2 ;  /* 0x0000000400007c11 */ /* 0x000fca000f8e10ff */
[----:B--2---:R0:W-:Y:S04]  /*0110*/  @!P0 STS [R0], R3 ;  /* 0x0000000300008388 */ /* 0x0041e80000000800 */
[----:B------:R0:W-:Y:S01]  /*0120*/  @P0 STS [R0], RZ ;  /* 0x000000ff00000388 */ /* 0x0001e20000000800 */
[----:B------:R-:W-:Y:S05]  /*0130*/  BRA.U !UP0, `(.L_x_0) ;  /* 0x0000000108307547 */ /* 0x000fea000b800000 */
[----:B0-----:R-:W-:Y:S01]  /*0140*/  IMAD.MOV.U32 R3, RZ, RZ, 0x1 ;  /* 0x00000001ff037424 */ /* 0x001fe200078e00ff */
[----:B------:R-:W0:Y:S01]  /*0150*/  LDCU UR4, c[0x0][0x390] ;  /* 0x00007200ff0477ac */ /* 0x000e220008000800 */
[----:B------:R-:W-:-:S05]  /*0160*/  NOP ;  /* 0x0000000000007918 */ /* 0x000fca0000000000 */
.L_x_1:
[C---:B------:R-:W-:Y:S01]  /*0170*/  @!P0 IMAD R2, R3.reuse, 0x4, R0 ;  /* 0x0000000403028824 */ /* 0x040fe200078e0200 */
[----:B-1----:R-:W-:Y:S01]  /*0180*/  @!P0 LDS R5, [R0] ;  /* 0x0000000000058984 */ /* 0x002fe20000000800 */
[----:B------:R-:W-:-:S04]  /*0190*/  IMAD.SHL.U32 R3, R3, 0x2, RZ ;  /* 0x0000000203037824 */ /* 0x000fc800078e00ff */
[----:B------:R-:W1:Y:S01]  /*01a0*/  @!P0 LDS R2, [R2] ;  /* 0x0000000002028984 */ /* 0x000e620000000800 */
[----:B0-----:R-:W-:Y:S02]  /*01b0*/  ISETP.GE.AND P1, PT, R3, UR4, PT ;  /* 0x0000000403007c0c */ /* 0x001fe4000bf26270 */
[----:B-1----:R-:W-:-:S05]  /*01c0*/  @!P0 IADD3 R5, PT, PT, R2, R5, RZ ;  /* 0x0000000502058210 */ /* 0x002fca0007ffe0ff */
[----:B------:R1:W-:Y:S01]  /*01d0*/  @!P0 STS [R0], R5 ;  /* 0x0000000500008388 */ /* 0x0003e20000000800 */
[----:B------:R-:W-:Y:S06]  /*01e0*/  BAR.SYNC.DEFER_BLOCKING 0x0 ;  /* 0x0000000000007b1d */ /* 0x000fec0000010000 */
[----:B------:R-:W-:Y:S05]  /*01f0*/  @!P1 BRA `(.L_x_1) ;  /* 0xfffffffc00dc9947 */ /* 0x000fea000383ffff */
.L_x_0:
[----:B------:R-:W-:Y:S05]  /*0200*/  @P2 EXIT ;  /* 0x000000000000294d */ /* 0x000fea0003800000 */
[----:B------:R-:W2:Y:S01]  /*0210*/  S2UR UR5, SR_CgaCtaId ;  /* 0x00000000000579c3 */ /* 0x000ea20000008800 */
[----:B------:R-:W-:-:S07]  /*0220*/  UMOV UR4, 0x400 ;  /* 0x0000040000047882 */ /* 0x000fce0000000000 */
[----:B0-----:R-:W0:Y:S01]  /*0230*/  LDC.64 R2, c[0x0][0x388] ;  /* 0x0000e200ff027b82 */ /* 0x001e220000000a00 */
[----:B--2---:R-:W-:-:S09]  /*0240*/  ULEA UR4, UR5, UR4, 0x18 ;  /* 0x0000000405047291 */ /* 0x004fd2000f8ec0ff */
[----:B-1----:R-:W0:Y:S04]  /*0250*/  LDS R5, [UR4] ;  /* 0x00000004ff057984 */ /* 0x002e280008000800 */
[----:B0-----:R-:W-:Y:S01]  /*0260*/  STG.E desc[UR6][R2.64], R5 ;  /* 0x0000000502007986 */ /* 0x001fe2000c101906 */
[----:B------:R-:W-:Y:S05]  /*0270*/  EXIT ;  /* 0x000000000000794d */ /* 0x000fea0003800000 */
.L_x_2:
[----:B------:R-:W-:-:S00]  /*0280*/  BRA `(.L_x_2) ;  /* 0xfffffffc00fc7947 */ /* 0x000fc0000383ffff */
[----:B------:R-:W-:-:S00]  /*0290*/  NOP ;  /* 0x0000000000007918 */ /* 0x000fc00000000000 */
        /* <DEDUP_REMOVED lines=14> */
.L_x_3:


//--------------------- .nv.shared._Z22parallel_sum_reductionPiS_i --------------------------
	.section	.nv.shared._Z22parallel_sum_reductionPiS_i,"aw",@nobits
	.sectionflags	@""
	.align	4
.nv.shared._Z22parallel_sum_reductionPiS_i:
	.zero		5120


//--------------------- .nv.shared.reserved.0     --------------------------
	.section	.nv.shared.reserved.0,"aw",@nobits
	.weak		__nv_reservedSMEM_offset_0_alias
	.size		__nv_reservedSMEM_offset_0_alias, 0, 64
	.other		__nv_reservedSMEM_offset_0_alias,@"STO_CUDA_RESERVED_SHARED STV_DEFAULT"
__nv_reservedSMEM_offset_0_alias:
	.zero		0
	.zero		64


//--------------------- .nv.constant0._Z22parallel_sum_reductionPiS_i --------------------------
	.section	.nv.constant0._Z22parallel_sum_reductionPiS_i,"a",@progbits
	.sectionflags	@""
	.align	4
.nv.constant0._Z22parallel_sum_reductionPiS_i:
	.zero		916


//--------------------- SYMBOLS --------------------------

	.type		.nv.reservedSmem.offset0,@object
	.size		.nv.reservedSmem.offset0,0x4
	.type		.nv.reservedSmem.cap,@object
	.size		.nv.reservedSmem.cap,0x4
